//
// Generated by NVIDIA NVVM Compiler
//
// Compiler Build ID: CL-36424714
// Cuda compilation tools, release 13.0, V13.0.88
// Based on NVVM 20.0.0
//

.version 9.0
.target sm_100
.address_size 64

	// .globl	_Z4loadv
.global .align 4 .b8 d_A[144000000];
.global .align 4 .b8 d_B[144000000];
.global .align 4 .b8 d_C[144000000];
.global .align 4 .b8 d_D[144000000];
.global .align 4 .b8 d_V[24000];
.global .align 4 .b8 d_VET[24000];
.global .align 4 .f32 ESCALAR = 0f3FA00000;

.visible .entry _Z4loadv()
{
	.reg .pred 	%p<3>;
	.reg .b32 	%r<27>;
	.reg .b32 	%f<18>;
	.reg .b64 	%rd<20>;

	mov.b32 	%r25, 0;
	mov.u64 	%rd6, d_A;
	mov.u64 	%rd7, d_B;
	mov.u64 	%rd8, d_C;
	mov.u64 	%rd9, d_D;
$L__BB0_1:
	mul.wide.u32 	%rd5, %r25, 24000;
	add.s64 	%rd1, %rd6, %rd5;
	add.s64 	%rd2, %rd7, %rd5;
	add.s64 	%rd3, %rd8, %rd5;
	add.s64 	%rd4, %rd9, %rd5;
	mov.b32 	%r26, 0;
$L__BB0_2:
	add.s32 	%r7, %r26, %r25;
	cvt.rn.f32.u32 	%f1, %r7;
	mul.wide.u32 	%rd10, %r26, 4;
	add.s64 	%rd11, %rd1, %rd10;
	st.global.f32 	[%rd11], %f1;
	add.s64 	%rd12, %rd2, %rd10;
	st.global.f32 	[%rd12], %f1;
	add.s64 	%rd13, %rd3, %rd10;
	mov.b32 	%r8, 0;
	st.global.u32 	[%rd13], %r8;
	add.s64 	%rd14, %rd4, %rd10;
	st.global.u32 	[%rd14], %r8;
	add.s32 	%r9, %r7, 1;
	cvt.rn.f32.u32 	%f2, %r9;
	st.global.f32 	[%rd11+4], %f2;
	st.global.f32 	[%rd12+4], %f2;
	st.global.u32 	[%rd13+4], %r8;
	st.global.u32 	[%rd14+4], %r8;
	add.s32 	%r10, %r7, 2;
	cvt.rn.f32.u32 	%f3, %r10;
	st.global.f32 	[%rd11+8], %f3;
	st.global.f32 	[%rd12+8], %f3;
	st.global.u32 	[%rd13+8], %r8;
	st.global.u32 	[%rd14+8], %r8;
	add.s32 	%r11, %r7, 3;
	cvt.rn.f32.u32 	%f4, %r11;
	st.global.f32 	[%rd11+12], %f4;
	st.global.f32 	[%rd12+12], %f4;
	st.global.u32 	[%rd13+12], %r8;
	st.global.u32 	[%rd14+12], %r8;
	add.s32 	%r12, %r7, 4;
	cvt.rn.f32.u32 	%f5, %r12;
	st.global.f32 	[%rd11+16], %f5;
	st.global.f32 	[%rd12+16], %f5;
	st.global.u32 	[%rd13+16], %r8;
	st.global.u32 	[%rd14+16], %r8;
	add.s32 	%r13, %r7, 5;
	cvt.rn.f32.u32 	%f6, %r13;
	st.global.f32 	[%rd11+20], %f6;
	st.global.f32 	[%rd12+20], %f6;
	st.global.u32 	[%rd13+20], %r8;
	st.global.u32 	[%rd14+20], %r8;
	add.s32 	%r14, %r7, 6;
	cvt.rn.f32.u32 	%f7, %r14;
	st.global.f32 	[%rd11+24], %f7;
	st.global.f32 	[%rd12+24], %f7;
	st.global.u32 	[%rd13+24], %r8;
	st.global.u32 	[%rd14+24], %r8;
	add.s32 	%r15, %r7, 7;
	cvt.rn.f32.u32 	%f8, %r15;
	st.global.f32 	[%rd11+28], %f8;
	st.global.f32 	[%rd12+28], %f8;
	st.global.u32 	[%rd13+28], %r8;
	st.global.u32 	[%rd14+28], %r8;
	add.s32 	%r16, %r7, 8;
	cvt.rn.f32.u32 	%f9, %r16;
	st.global.f32 	[%rd11+32], %f9;
	st.global.f32 	[%rd12+32], %f9;
	st.global.u32 	[%rd13+32], %r8;
	st.global.u32 	[%rd14+32], %r8;
	add.s32 	%r17, %r7, 9;
	cvt.rn.f32.u32 	%f10, %r17;
	st.global.f32 	[%rd11+36], %f10;
	st.global.f32 	[%rd12+36], %f10;
	st.global.u32 	[%rd13+36], %r8;
	st.global.u32 	[%rd14+36], %r8;
	add.s32 	%r18, %r7, 10;
	cvt.rn.f32.u32 	%f11, %r18;
	st.global.f32 	[%rd11+40], %f11;
	st.global.f32 	[%rd12+40], %f11;
	st.global.u32 	[%rd13+40], %r8;
	st.global.u32 	[%rd14+40], %r8;
	add.s32 	%r19, %r7, 11;
	cvt.rn.f32.u32 	%f12, %r19;
	st.global.f32 	[%rd11+44], %f12;
	st.global.f32 	[%rd12+44], %f12;
	st.global.u32 	[%rd13+44], %r8;
	st.global.u32 	[%rd14+44], %r8;
	add.s32 	%r20, %r7, 12;
	cvt.rn.f32.u32 	%f13, %r20;
	st.global.f32 	[%rd11+48], %f13;
	st.global.f32 	[%rd12+48], %f13;
	st.global.u32 	[%rd13+48], %r8;
	st.global.u32 	[%rd14+48], %r8;
	add.s32 	%r21, %r7, 13;
	cvt.rn.f32.u32 	%f14, %r21;
	st.global.f32 	[%rd11+52], %f14;
	st.global.f32 	[%rd12+52], %f14;
	st.global.u32 	[%rd13+52], %r8;
	st.global.u32 	[%rd14+52], %r8;
	add.s32 	%r22, %r7, 14;
	cvt.rn.f32.u32 	%f15, %r22;
	st.global.f32 	[%rd11+56], %f15;
	st.global.f32 	[%rd12+56], %f15;
	st.global.u32 	[%rd13+56], %r8;
	st.global.u32 	[%rd14+56], %r8;
	add.s32 	%r23, %r7, 15;
	cvt.rn.f32.u32 	%f16, %r23;
	st.global.f32 	[%rd11+60], %f16;
	st.global.f32 	[%rd12+60], %f16;
	st.global.u32 	[%rd13+60], %r8;
	st.global.u32 	[%rd14+60], %r8;
	add.s32 	%r26, %r26, 16;
	setp.ne.s32 	%p1, %r26, 6000;
	@%p1 bra 	$L__BB0_2;
	cvt.rn.f32.u32 	%f17, %r25;
	mul.wide.u32 	%rd15, %r25, 4;
	mov.u64 	%rd16, d_V;
	add.s64 	%rd17, %rd16, %rd15;
	st.global.f32 	[%rd17], %f17;
	mov.u64 	%rd18, d_VET;
	add.s64 	%rd19, %rd18, %rd15;
	mov.b32 	%r24, 0;
	st.global.u32 	[%rd19], %r24;
	add.s32 	%r25, %r25, 1;
	setp.ne.s32 	%p2, %r25, 6000;
	@%p2 bra 	$L__BB0_1;
	ret;

}
	// .globl	_Z6sumA_Bv
.visible .entry _Z6sumA_Bv()
{
	.reg .pred 	%p<4>;
	.reg .b32 	%r<10>;
	.reg .b32 	%f<4>;
	.reg .b64 	%rd<12>;

	mov.u32 	%r3, %ctaid.x;
	mov.u32 	%r4, %ntid.x;
	mov.u32 	%r5, %tid.x;
	mad.lo.s32 	%r1, %r3, %r4, %r5;
	mov.u32 	%r6, %ctaid.y;
	mov.u32 	%r7, %ntid.y;
	mov.u32 	%r8, %tid.y;
	mad.lo.s32 	%r9, %r6, %r7, %r8;
	setp.gt.s32 	%p1, %r1, 5999;
	setp.gt.u32 	%p2, %r9, 5999;
	or.pred  	%p3, %p1, %p2;
	@%p3 bra 	$L__BB1_2;
	mul.wide.s32 	%rd1, %r1, 24000;
	mov.u64 	%rd2, d_A;
	add.s64 	%rd3, %rd2, %rd1;
	mul.wide.u32 	%rd4, %r9, 4;
	add.s64 	%rd5, %rd3, %rd4;
	ld.global.f32 	%f1, [%rd5];
	mov.u64 	%rd6, d_B;
	add.s64 	%rd7, %rd6, %rd1;
	add.s64 	%rd8, %rd7, %rd4;
	ld.global.f32 	%f2, [%rd8];
	add.f32 	%f3, %f1, %f2;
	mov.u64 	%rd9, d_C;
	add.s64 	%rd10, %rd9, %rd1;
	add.s64 	%rd11, %rd10, %rd4;
	st.global.f32 	[%rd11], %f3;
$L__BB1_2:
	ret;

}
	// .globl	_Z6mulA_Bv
.visible .entry _Z6mulA_Bv()
{
	.reg .pred 	%p<5>;
	.reg .b32 	%r<14>;
	.reg .b32 	%f<52>;
	.reg .b64 	%rd<18>;

	mov.u32 	%r5, %ctaid.x;
	mov.u32 	%r6, %ntid.x;
	mov.u32 	%r7, %tid.x;
	mad.lo.s32 	%r1, %r5, %r6, %r7;
	mov.u32 	%r8, %ctaid.y;
	mov.u32 	%r9, %ntid.y;
	mov.u32 	%r10, %tid.y;
	mad.lo.s32 	%r11, %r8, %r9, %r10;
	setp.gt.s32 	%p1, %r1, 5999;
	setp.gt.u32 	%p2, %r11, 5999;
	or.pred  	%p3, %p1, %p2;
	@%p3 bra 	$L__BB2_4;
	mul.wide.s32 	%rd8, %r1, 24000;
	mov.u64 	%rd9, d_D;
	add.s64 	%rd10, %rd9, %rd8;
	mul.wide.u32 	%rd11, %r11, 4;
	add.s64 	%rd1, %rd10, %rd11;
	ld.global.f32 	%f51, [%rd1];
	mov.u64 	%rd12, d_A;
	add.s64 	%rd13, %rd8, %rd12;
	add.s64 	%rd17, %rd13, 32;
	mov.u64 	%rd14, d_B;
	add.s64 	%rd15, %rd11, %rd14;
	add.s64 	%rd16, %rd15, 192000;
	mov.b32 	%r13, 0;
$L__BB2_2:
	ld.global.f32 	%f4, [%rd17+-32];
	ld.global.f32 	%f5, [%rd16+-192000];
	fma.rn.f32 	%f6, %f4, %f5, %f51;
	ld.global.f32 	%f7, [%rd17+-28];
	ld.global.f32 	%f8, [%rd16+-168000];
	fma.rn.f32 	%f9, %f7, %f8, %f6;
	ld.global.f32 	%f10, [%rd17+-24];
	ld.global.f32 	%f11, [%rd16+-144000];
	fma.rn.f32 	%f12, %f10, %f11, %f9;
	ld.global.f32 	%f13, [%rd17+-20];
	ld.global.f32 	%f14, [%rd16+-120000];
	fma.rn.f32 	%f15, %f13, %f14, %f12;
	ld.global.f32 	%f16, [%rd17+-16];
	ld.global.f32 	%f17, [%rd16+-96000];
	fma.rn.f32 	%f18, %f16, %f17, %f15;
	ld.global.f32 	%f19, [%rd17+-12];
	ld.global.f32 	%f20, [%rd16+-72000];
	fma.rn.f32 	%f21, %f19, %f20, %f18;
	ld.global.f32 	%f22, [%rd17+-8];
	ld.global.f32 	%f23, [%rd16+-48000];
	fma.rn.f32 	%f24, %f22, %f23, %f21;
	ld.global.f32 	%f25, [%rd17+-4];
	ld.global.f32 	%f26, [%rd16+-24000];
	fma.rn.f32 	%f27, %f25, %f26, %f24;
	ld.global.f32 	%f28, [%rd17];
	ld.global.f32 	%f29, [%rd16];
	fma.rn.f32 	%f30, %f28, %f29, %f27;
	ld.global.f32 	%f31, [%rd17+4];
	ld.global.f32 	%f32, [%rd16+24000];
	fma.rn.f32 	%f33, %f31, %f32, %f30;
	ld.global.f32 	%f34, [%rd17+8];
	ld.global.f32 	%f35, [%rd16+48000];
	fma.rn.f32 	%f36, %f34, %f35, %f33;
	ld.global.f32 	%f37, [%rd17+12];
	ld.global.f32 	%f38, [%rd16+72000];
	fma.rn.f32 	%f39, %f37, %f38, %f36;
	ld.global.f32 	%f40, [%rd17+16];
	ld.global.f32 	%f41, [%rd16+96000];
	fma.rn.f32 	%f42, %f40, %f41, %f39;
	ld.global.f32 	%f43, [%rd17+20];
	ld.global.f32 	%f44, [%rd16+120000];
	fma.rn.f32 	%f45, %f43, %f44, %f42;
	ld.global.f32 	%f46, [%rd17+24];
	ld.global.f32 	%f47, [%rd16+144000];
	fma.rn.f32 	%f48, %f46, %f47, %f45;
	ld.global.f32 	%f49, [%rd17+28];
	ld.global.f32 	%f50, [%rd16+168000];
	fma.rn.f32 	%f51, %f49, %f50, %f48;
	add.s32 	%r13, %r13, 16;
	add.s64 	%rd17, %rd17, 64;
	add.s64 	%rd16, %rd16, 384000;
	setp.ne.s32 	%p4, %r13, 6000;
	@%p4 bra 	$L__BB2_2;
	st.global.f32 	[%rd1], %f51;
$L__BB2_4:
	ret;

}
	// .globl	_Z12mulA_ESCALARv
.visible .entry _Z12mulA_ESCALARv()
{
	.reg .pred 	%p<4>;
	.reg .b32 	%r<10>;
	.reg .b32 	%f<4>;
	.reg .b64 	%rd<6>;

	mov.u32 	%r3, %ctaid.x;
	mov.u32 	%r4, %ntid.x;
	mov.u32 	%r5, %tid.x;
	mad.lo.s32 	%r1, %r3, %r4, %r5;
	mov.u32 	%r6, %ctaid.y;
	mov.u32 	%r7, %ntid.y;
	mov.u32 	%r8, %tid.y;
	mad.lo.s32 	%r9, %r6, %r7, %r8;
	setp.gt.s32 	%p1, %r1, 5999;
	setp.gt.u32 	%p2, %r9, 5999;
	or.pred  	%p3, %p1, %p2;
	@%p3 bra 	$L__BB3_2;
	ld.global.f32 	%f1, [ESCALAR];
	mul.wide.s32 	%rd1, %r1, 24000;
	mov.u64 	%rd2, d_A;
	add.s64 	%rd3, %rd2, %rd1;
	mul.wide.u32 	%rd4, %r9, 4;
	add.s64 	%rd5, %rd3, %rd4;
	ld.global.f32 	%f2, [%rd5];
	mul.f32 	%f3, %f1, %f2;
	st.global.f32 	[%rd5], %f3;
$L__BB3_2:
	ret;

}
	// .globl	_Z6mulB_Vv
.visible .entry _Z6mulB_Vv()
{
	.reg .pred 	%p<3>;
	.reg .b32 	%r<9>;
	.reg .b32 	%f<52>;
	.reg .b64 	%rd<16>;

	mov.u32 	%r4, %ctaid.x;
	mov.u32 	%r5, %ntid.x;
	mov.u32 	%r6, %tid.x;
	mad.lo.s32 	%r1, %r4, %r5, %r6;
	setp.gt.s32 	%p1, %r1, 5999;
	@%p1 bra 	$L__BB4_4;
	mul.wide.s32 	%rd8, %r1, 4;
	mov.u64 	%rd9, d_VET;
	add.s64 	%rd1, %rd9, %rd8;
	ld.global.f32 	%f51, [%rd1];
	mul.wide.s32 	%rd10, %r1, 24000;
	mov.u64 	%rd11, d_B;
	add.s64 	%rd12, %rd10, %rd11;
	add.s64 	%rd15, %rd12, 32;
	mov.u64 	%rd13, d_V;
	add.s64 	%rd14, %rd13, 32;
	mov.b32 	%r8, 0;
$L__BB4_2:
	ld.global.f32 	%f4, [%rd15+-32];
	ld.global.f32 	%f5, [%rd14+-32];
	fma.rn.f32 	%f6, %f4, %f5, %f51;
	ld.global.f32 	%f7, [%rd15+-28];
	ld.global.f32 	%f8, [%rd14+-28];
	fma.rn.f32 	%f9, %f7, %f8, %f6;
	ld.global.f32 	%f10, [%rd15+-24];
	ld.global.f32 	%f11, [%rd14+-24];
	fma.rn.f32 	%f12, %f10, %f11, %f9;
	ld.global.f32 	%f13, [%rd15+-20];
	ld.global.f32 	%f14, [%rd14+-20];
	fma.rn.f32 	%f15, %f13, %f14, %f12;
	ld.global.f32 	%f16, [%rd15+-16];
	ld.global.f32 	%f17, [%rd14+-16];
	fma.rn.f32 	%f18, %f16, %f17, %f15;
	ld.global.f32 	%f19, [%rd15+-12];
	ld.global.f32 	%f20, [%rd14+-12];
	fma.rn.f32 	%f21, %f19, %f20, %f18;
	ld.global.f32 	%f22, [%rd15+-8];
	ld.global.f32 	%f23, [%rd14+-8];
	fma.rn.f32 	%f24, %f22, %f23, %f21;
	ld.global.f32 	%f25, [%rd15+-4];
	ld.global.f32 	%f26, [%rd14+-4];
	fma.rn.f32 	%f27, %f25, %f26, %f24;
	ld.global.f32 	%f28, [%rd15];
	ld.global.f32 	%f29, [%rd14];
	fma.rn.f32 	%f30, %f28, %f29, %f27;
	ld.global.f32 	%f31, [%rd15+4];
	ld.global.f32 	%f32, [%rd14+4];
	fma.rn.f32 	%f33, %f31, %f32, %f30;
	ld.global.f32 	%f34, [%rd15+8];
	ld.global.f32 	%f35, [%rd14+8];
	fma.rn.f32 	%f36, %f34, %f35, %f33;
	ld.global.f32 	%f37, [%rd15+12];
	ld.global.f32 	%f38, [%rd14+12];
	fma.rn.f32 	%f39, %f37, %f38, %f36;
	ld.global.f32 	%f40, [%rd15+16];
	ld.global.f32 	%f41, [%rd14+16];
	fma.rn.f32 	%f42, %f40, %f41, %f39;
	ld.global.f32 	%f43, [%rd15+20];
	ld.global.f32 	%f44, [%rd14+20];
	fma.rn.f32 	%f45, %f43, %f44, %f42;
	ld.global.f32 	%f46, [%rd15+24];
	ld.global.f32 	%f47, [%rd14+24];
	fma.rn.f32 	%f48, %f46, %f47, %f45;
	ld.global.f32 	%f49, [%rd15+28];
	ld.global.f32 	%f50, [%rd14+28];
	fma.rn.f32 	%f51, %f49, %f50, %f48;
	add.s32 	%r8, %r8, 16;
	add.s64 	%rd15, %rd15, 64;
	add.s64 	%rd14, %rd14, 64;
	setp.ne.s32 	%p2, %r8, 6000;
	@%p2 bra 	$L__BB4_2;
	st.global.f32 	[%rd1], %f51;
$L__BB4_4:
	ret;

}


// ===== COMPILED SASS (sm_100) =====

	.target	sm_100

	.elftype	@"ET_EXEC"


//--------------------- .note.nv.tkinfo           --------------------------
	.section	.note.nv.tkinfo,"",@"SHT_NOTE"
	.sectionflags	@"SHF_NOTE_NV_TKINFO"
	.tkinfo
        /*0018*/ 	.word	0x00000002
        /*0030*/ 	.string	""
        /*0030*/ 	.string	"ptxas"
        /*0030*/ 	.string	"Cuda compilation tools, release 13.0, V13.0.88"
        /*0030*/ 	.string	"Build cuda_13.0.r13.0/compiler.36424714_0"
        /*0030*/ 	.string	"-arch sm_100 -m 64 "



//--------------------- .note.nv.cuinfo           --------------------------
	.section	.note.nv.cuinfo,"",@"SHT_NOTE"
	.sectionflags	@"SHF_NOTE_NV_CUINFO"
        /*0018*/ 	.short	0x0002
        /*001a*/ 	.short	0x0064
        /*001c*/ 	.short	0x0082
	.zero		2


//--------------------- .nv.info                  --------------------------
	.section	.nv.info,"",@"SHT_CUDA_INFO"
	.align	4


	//----- nvinfo : EIATTR_REGCOUNT
	.align		4
        /*0000*/ 	.byte	0x04, 0x2f
        /*0002*/ 	.short	(.L_8 - .L_7)
	.align		4
.L_7:
        /*0004*/ 	.word	index@(_Z4loadv)
        /*0008*/ 	.word	0x00000020


	//----- nvinfo : EIATTR_FRAME_SIZE
	.align		4
.L_8:
        /*000c*/ 	.byte	0x04, 0x11
        /*000e*/ 	.short	(.L_10 - .L_9)
	.align		4
.L_9:
        /*0010*/ 	.word	index@(_Z4loadv)
        /*0014*/ 	.word	0x00000000


	//----- nvinfo : EIATTR_REGCOUNT
	.align		4
.L_10:
        /*0018*/ 	.byte	0x04, 0x2f
        /*001a*/ 	.short	(.L_12 - .L_11)
	.align		4
.L_11:
        /*001c*/ 	.word	index@(_Z6sumA_Bv)
        /*0020*/ 	.word	0x0000000e


	//----- nvinfo : EIATTR_FRAME_SIZE
	.align		4
.L_12:
        /*0024*/ 	.byte	0x04, 0x11
        /*0026*/ 	.short	(.L_14 - .L_13)
	.align		4
.L_13:
        /*0028*/ 	.word	index@(_Z6sumA_Bv)
        /*002c*/ 	.word	0x00000000


	//----- nvinfo : EIATTR_REGCOUNT
	.align		4
.L_14:
        /*0030*/ 	.byte	0x04, 0x2f
        /*0032*/ 	.short	(.L_16 - .L_15)
	.align		4
.L_15:
        /*0034*/ 	.word	index@(_Z6mulA_Bv)
        /*0038*/ 	.word	0x0000001e


	//----- nvinfo : EIATTR_FRAME_SIZE
	.align		4
.L_16:
        /*003c*/ 	.byte	0x04, 0x11
        /*003e*/ 	.short	(.L_18 - .L_17)
	.align		4
.L_17:
        /*0040*/ 	.word	index@(_Z6mulA_Bv)
        /*0044*/ 	.word	0x00000000


	//----- nvinfo : EIATTR_REGCOUNT
	.align		4
.L_18:
        /*0048*/ 	.byte	0x04, 0x2f
        /*004a*/ 	.short	(.L_20 - .L_19)
	.align		4
.L_19:
        /*004c*/ 	.word	index@(_Z12mulA_ESCALARv)
        /*0050*/ 	.word	0x0000000c


	//----- nvinfo : EIATTR_FRAME_SIZE
	.align		4
.L_20:
        /*0054*/ 	.byte	0x04, 0x11
        /*0056*/ 	.short	(.L_22 - .L_21)
	.align		4
.L_21:
        /*0058*/ 	.word	index@(_Z12mulA_ESCALARv)
        /*005c*/ 	.word	0x00000000


	//----- nvinfo : EIATTR_REGCOUNT
	.align		4
.L_22:
        /*0060*/ 	.byte	0x04, 0x2f
        /*0062*/ 	.short	(.L_24 - .L_23)
	.align		4
.L_23:
        /*0064*/ 	.word	index@(_Z6mulB_Vv)
        /*0068*/ 	.word	0x0000001e


	//----- nvinfo : EIATTR_FRAME_SIZE
	.align		4
.L_24:
        /*006c*/ 	.byte	0x04, 0x11
        /*006e*/ 	.short	(.L_26 - .L_25)
	.align		4
.L_25:
        /*0070*/ 	.word	index@(_Z6mulB_Vv)
        /*0074*/ 	.word	0x00000000


	//----- nvinfo : EIATTR_MIN_STACK_SIZE
	.align		4
.L_26:
        /*0078*/ 	.byte	0x04, 0x12
        /*007a*/ 	.short	(.L_28 - .L_27)
	.align		4
.L_27:
        /*007c*/ 	.word	index@(_Z6mulB_Vv)
        /*0080*/ 	.word	0x00000000


	//----- nvinfo : EIATTR_MIN_STACK_SIZE
	.align		4
.L_28:
        /*0084*/ 	.byte	0x04, 0x12
        /*0086*/ 	.short	(.L_30 - .L_29)
	.align		4
.L_29:
        /*0088*/ 	.word	index@(_Z12mulA_ESCALARv)
        /*008c*/ 	.word	0x00000000


	//----- nvinfo : EIATTR_MIN_STACK_SIZE
	.align		4
.L_30:
        /*0090*/ 	.byte	0x04, 0x12
        /*0092*/ 	.short	(.L_32 - .L_31)
	.align		4
.L_31:
        /*0094*/ 	.word	index@(_Z6mulA_Bv)
        /*0098*/ 	.word	0x00000000


	//----- nvinfo : EIATTR_MIN_STACK_SIZE
	.align		4
.L_32:
        /*009c*/ 	.byte	0x04, 0x12
        /*009e*/ 	.short	(.L_34 - .L_33)
	.align		4
.L_33:
        /*00a0*/ 	.word	index@(_Z6sumA_Bv)
        /*00a4*/ 	.word	0x00000000


	//----- nvinfo : EIATTR_MIN_STACK_SIZE
	.align		4
.L_34:
        /*00a8*/ 	.byte	0x04, 0x12
        /*00aa*/ 	.short	(.L_36 - .L_35)
	.align		4
.L_35:
        /*00ac*/ 	.word	index@(_Z4loadv)
        /*00b0*/ 	.word	0x00000000
.L_36:


//--------------------- .nv.compat                --------------------------
	.section	.nv.compat,"",@"SHT_CUDA_COMPAT_INFO"
	.align	4
        /*0000*/ 	.byte	0x02, 0x09, 0x00, 0x00, 0x02, 0x02, 0x01, 0x00, 0x02, 0x05, 0x05, 0x00, 0x03, 0x07, 0x01, 0x01
        /*0010*/ 	.byte	0x02, 0x03, 0x00, 0x00, 0x02, 0x06, 0x01, 0x00, 0x04, 0x0b, 0x08, 0x00, 0x09, 0x00, 0x00, 0x00
        /*0020*/ 	.byte	0x00, 0x00, 0x00, 0x00


//--------------------- .nv.info._Z6mulB_Vv       --------------------------
	.section	.nv.info._Z6mulB_Vv,"",@"SHT_CUDA_INFO"
	.sectionflags	@""
	.align	4


	//----- nvinfo : EIATTR_CUDA_API_VERSION
	.align		4
        /*0000*/ 	.byte	0x04, 0x37
        /*0002*/ 	.short	(.L_38 - .L_37)
.L_37:
        /*0004*/ 	.word	0x00000082


	//----- nvinfo : EIATTR_SPARSE_MMA_MASK
	.align		4
.L_38:
        /*0008*/ 	.byte	0x03, 0x50
        /*000a*/ 	.short	0x0000


	//----- nvinfo : EIATTR_MAXREG_COUNT
	.align		4
        /*000c*/ 	.byte	0x03, 0x1b
        /*000e*/ 	.short	0x00ff


	//----- nvinfo : EIATTR_MERCURY_ISA_VERSION
	.align		4
        /*0010*/ 	.byte	0x03, 0x5f
        /*0012*/ 	.short	0x0101


	//----- nvinfo : EIATTR_VRC_CTA_INIT_COUNT
	.align		4
        /*0014*/ 	.byte	0x02, 0x4a
	.zero		1
	.zero		1


	//----- nvinfo : EIATTR_EXIT_INSTR_OFFSETS
	.align		4
        /*0018*/ 	.byte	0x04, 0x1c
        /*001a*/ 	.short	(.L_40 - .L_39)


	//   ....[0]....
.L_39:
        /*001c*/ 	.word	0x00000060


	//   ....[1]....
        /*0020*/ 	.word	0x000004d0


	//----- nvinfo : EIATTR_SW_WAR
	.align		4
.L_40:
        /*0024*/ 	.byte	0x04, 0x36
        /*0026*/ 	.short	(.L_42 - .L_41)
.L_41:
        /*0028*/ 	.word	0x00000008
.L_42:


//--------------------- .nv.info._Z12mulA_ESCALARv --------------------------
	.section	.nv.info._Z12mulA_ESCALARv,"",@"SHT_CUDA_INFO"
	.sectionflags	@""
	.align	4


	//----- nvinfo : EIATTR_CUDA_API_VERSION
	.align		4
        /*0000*/ 	.byte	0x04, 0x37
        /*0002*/ 	.short	(.L_44 - .L_43)
.L_43:
        /*0004*/ 	.word	0x00000082


	//----- nvinfo : EIATTR_SPARSE_MMA_MASK
	.align		4
.L_44:
        /*0008*/ 	.byte	0x03, 0x50
        /*000a*/ 	.short	0x0000


	//----- nvinfo : EIATTR_MAXREG_COUNT
	.align		4
        /*000c*/ 	.byte	0x03, 0x1b
        /*000e*/ 	.short	0x00ff


	//----- nvinfo : EIATTR_MERCURY_ISA_VERSION
	.align		4
        /*0010*/ 	.byte	0x03, 0x5f
        /*0012*/ 	.short	0x0101


	//----- nvinfo : EIATTR_VRC_CTA_INIT_COUNT
	.align		4
        /*0014*/ 	.byte	0x02, 0x4a
	.zero		1
	.zero		1


	//----- nvinfo : EIATTR_EXIT_INSTR_OFFSETS
	.align		4
        /*0018*/ 	.byte	0x04, 0x1c
        /*001a*/ 	.short	(.L_46 - .L_45)


	//   ....[0]....
.L_45:
        /*001c*/ 	.word	0x000000b0


	//   ....[1]....
        /*0020*/ 	.word	0x00000150


	//----- nvinfo : EIATTR_SW_WAR
	.align		4
.L_46:
        /*0024*/ 	.byte	0x04, 0x36
        /*0026*/ 	.short	(.L_48 - .L_47)
.L_47:
        /*0028*/ 	.word	0x00000008
.L_48:


//--------------------- .nv.info._Z6mulA_Bv       --------------------------
	.section	.nv.info._Z6mulA_Bv,"",@"SHT_CUDA_INFO"
	.sectionflags	@""
	.align	4


	//----- nvinfo : EIATTR_CUDA_API_VERSION
	.align		4
        /*0000*/ 	.byte	0x04, 0x37
        /*0002*/ 	.short	(.L_50 - .L_49)
.L_49:
        /*0004*/ 	.word	0x00000082


	//----- nvinfo : EIATTR_SPARSE_MMA_MASK
	.align		4
.L_50:
        /*0008*/ 	.byte	0x03, 0x50
        /*000a*/ 	.short	0x0000


	//----- nvinfo : EIATTR_MAXREG_COUNT
	.align		4
        /*000c*/ 	.byte	0x03, 0x1b
        /*000e*/ 	.short	0x00ff


	//----- nvinfo : EIATTR_MERCURY_ISA_VERSION
	.align		4
        /*0010*/ 	.byte	0x03, 0x5f
        /*0012*/ 	.short	0x0101


	//----- nvinfo : EIATTR_VRC_CTA_INIT_COUNT
	.align		4
        /*0014*/ 	.byte	0x02, 0x4a
	.zero		1
	.zero		1


	//----- nvinfo : EIATTR_EXIT_INSTR_OFFSETS
	.align		4
        /*0018*/ 	.byte	0x04, 0x1c
        /*001a*/ 	.short	(.L_52 - .L_51)


	//   ....[0]....
.L_51:
        /*001c*/ 	.word	0x000000b0


	//   ....[1]....
        /*0020*/ 	.word	0x00000520


	//----- nvinfo : EIATTR_SW_WAR
	.align		4
.L_52:
        /*0024*/ 	.byte	0x04, 0x36
        /*0026*/ 	.short	(.L_54 - .L_53)
.L_53:
        /*0028*/ 	.word	0x00000008
.L_54:


//--------------------- .nv.info._Z6sumA_Bv       --------------------------
	.section	.nv.info._Z6sumA_Bv,"",@"SHT_CUDA_INFO"
	.sectionflags	@""
	.align	4


	//----- nvinfo : EIATTR_CUDA_API_VERSION
	.align		4
        /*0000*/ 	.byte	0x04, 0x37
        /*0002*/ 	.short	(.L_56 - .L_55)
.L_55:
        /*0004*/ 	.word	0x00000082


	//----- nvinfo : EIATTR_SPARSE_MMA_MASK
	.align		4
.L_56:
        /*0008*/ 	.byte	0x03, 0x50
        /*000a*/ 	.short	0x0000


	//----- nvinfo : EIATTR_MAXREG_COUNT
	.align		4
        /*000c*/ 	.byte	0x03, 0x1b
        /*000e*/ 	.short	0x00ff


	//----- nvinfo : EIATTR_MERCURY_ISA_VERSION
	.align		4
        /*0010*/ 	.byte	0x03, 0x5f
        /*0012*/ 	.short	0x0101


	//----- nvinfo : EIATTR_VRC_CTA_INIT_COUNT
	.align		4
        /*0014*/ 	.byte	0x02, 0x4a
	.zero		1
	.zero		1


	//----- nvinfo : EIATTR_EXIT_INSTR_OFFSETS
	.align		4
        /*0018*/ 	.byte	0x04, 0x1c
        /*001a*/ 	.short	(.L_58 - .L_57)


	//   ....[0]....
.L_57:
        /*001c*/ 	.word	0x000000b0


	//   ....[1]....
        /*0020*/ 	.word	0x000001a0


	//----- nvinfo : EIATTR_SW_WAR
	.align		4
.L_58:
        /*0024*/ 	.byte	0x04, 0x36
        /*0026*/ 	.short	(.L_60 - .L_59)
.L_59:
        /*0028*/ 	.word	0x00000008
.L_60:


//--------------------- .nv.info._Z4loadv         --------------------------
	.section	.nv.info._Z4loadv,"",@"SHT_CUDA_INFO"
	.sectionflags	@""
	.align	4


	//----- nvinfo : EIATTR_CUDA_API_VERSION
	.align		4
        /*0000*/ 	.byte	0x04, 0x37
        /*0002*/ 	.short	(.L_62 - .L_61)
.L_61:
        /*0004*/ 	.word	0x00000082


	//----- nvinfo : EIATTR_SPARSE_MMA_MASK
	.align		4
.L_62:
        /*0008*/ 	.byte	0x03, 0x50
        /*000a*/ 	.short	0x0000


	//----- nvinfo : EIATTR_MAXREG_COUNT
	.align		4
        /*000c*/ 	.byte	0x03, 0x1b
        /*000e*/ 	.short	0x00ff


	//----- nvinfo : EIATTR_MERCURY_ISA_VERSION
	.align		4
        /*0010*/ 	.byte	0x03, 0x5f
        /*0012*/ 	.short	0x0101


	//----- nvinfo : EIATTR_VRC_CTA_INIT_COUNT
	.align		4
        /*0014*/ 	.byte	0x02, 0x4a
	.zero		1
	.zero		1


	//----- nvinfo : EIATTR_EXIT_INSTR_OFFSETS
	.align		4
        /*0018*/ 	.byte	0x04, 0x1c
        /*001a*/ 	.short	(.L_64 - .L_63)


	//   ....[0]....
.L_63:
        /*001c*/ 	.word	0x000007e0


	//----- nvinfo : EIATTR_SW_WAR
	.align		4
.L_64:
        /*0020*/ 	.byte	0x04, 0x36
        /*0022*/ 	.short	(.L_66 - .L_65)
.L_65:
        /*0024*/ 	.word	0x00000008
.L_66:


//--------------------- .nv.callgraph             --------------------------
	.section	.nv.callgraph,"",@"SHT_CUDA_CALLGRAPH"
	.align	4
	.sectionentsize	8
	.align		4
        /*0000*/ 	.word	0x00000000
	.align		4
        /*0004*/ 	.word	0xffffffff
	.align		4
        /*0008*/ 	.word	0x00000000
	.align		4
        /*000c*/ 	.word	0xfffffffe
	.align		4
        /*0010*/ 	.word	0x00000000
	.align		4
        /*0014*/ 	.word	0xfffffffd
	.align		4
        /*0018*/ 	.word	0x00000000
	.align		4
        /*001c*/ 	.word	0xfffffffc


//--------------------- .nv.constant4             --------------------------
	.section	.nv.constant4,"a",@progbits
	.align	8
	.align		8
.nv.constant4:
        /*0000*/ 	.dword	d_A
	.align		8
        /*0008*/ 	.dword	d_B
	.align		8
        /*0010*/ 	.dword	d_C
	.align		8
        /*0018*/ 	.dword	d_D
	.align		8
        /*0020*/ 	.dword	d_V
	.align		8
        /*0028*/ 	.dword	d_VET
	.align		8
        /*0030*/ 	.dword	ESCALAR


//--------------------- .text._Z6mulB_Vv          --------------------------
	.section	.text._Z6mulB_Vv,"ax",@progbits
	.align	128
        .global         _Z6mulB_Vv
        .type           _Z6mulB_Vv,@function
        .size           _Z6mulB_Vv,(.L_x_9 - _Z6mulB_Vv)
        .other          _Z6mulB_Vv,@"STO_CUDA_ENTRY STV_DEFAULT"
_Z6mulB_Vv:
.text._Z6mulB_Vv:
[----:B------:R-:W-:Y:S01]  /*0000*/  LDC R1, c[0x0][0x37c] ;  /* 0x0000df00ff017b82 */ /* 0x000fe20000000800 */
[----:B------:R-:W0:Y:S07]  /*0010*/  S2R R0, SR_TID.X ;  /* 0x0000000000007919 */ /* 0x000e2e0000002100 */
[----:B------:R-:W0:Y:S08]  /*0020*/  S2UR UR4, SR_CTAID.X ;  /* 0x00000000000479c3 */ /* 0x000e300000002500 */
[----:B------:R-:W0:Y:S02]  /*0030*/  LDC R7, c[0x0][0x360] ;  /* 0x0000d800ff077b82 */ /* 0x000e240000000800 */
[----:B0-----:R-:W-:-:S05]  /*0040*/  IMAD R7, R7, UR4, R0 ;  /* 0x0000000407077c24 */ /* 0x001fca000f8e0200 */
[----:B------:R-:W-:-:S13]  /*0050*/  ISETP.GT.AND P0, PT, R7, 0x176f, PT ;  /* 0x0000176f0700780c */ /* 0x000fda0003f04270 */
[----:B------:R-:W-:Y:S05]  /*0060*/  @P0 EXIT ;  /* 0x000000000000094d */ /* 0x000fea0003800000 */
[----:B------:R-:W0:Y:S01]  /*0070*/  LDC.64 R2, c[0x4][0x28] ;  /* 0x01000a00ff027b82 */ /* 0x000e220000000a00 */
[----:B------:R-:W1:Y:S01]  /*0080*/  LDCU.64 UR6, c[0x0][0x358] ;  /* 0x00006b00ff0677ac */ /* 0x000e620008000a00 */
[----:B------:R-:W2:Y:S06]  /*0090*/  LDCU.64 UR4, c[0x4][0x20] ;  /* 0x01000400ff0477ac */ /* 0x000eac0008000a00 */
[----:B------:R-:W3:Y:S01]  /*00a0*/  LDC.64 R4, c[0x4][0x8] ;  /* 0x01000200ff047b82 */ /* 0x000ee20000000a00 */
[----:B0-----:R-:W-:-:S05]  /*00b0*/  IMAD.WIDE R2, R7, 0x4, R2 ;  /* 0x0000000407027825 */ /* 0x001fca00078e0202 */
[----:B-1----:R0:W5:Y:S01]  /*00c0*/  LDG.E R17, desc[UR6][R2.64] ;  /* 0x0000000602117981 */ /* 0x002162000c1e1900 */
[----:B--2---:R-:W-:Y:S01]  /*00d0*/  UIADD3 UR4, UP0, UPT, UR4, 0x20, URZ ;  /* 0x0000002004047890 */ /* 0x004fe2000ff1e0ff */
[----:B---3--:R-:W-:-:S03]  /*00e0*/  IMAD.WIDE R4, R7, 0x5dc0, R4 ;  /* 0x00005dc007047825 */ /* 0x008fc600078e0204 */
[----:B------:R-:W-:Y:S02]  /*00f0*/  UIADD3.X UR5, UPT, UPT, URZ, UR5, URZ, UP0, !UPT ;  /* 0x00000005ff057290 */ /* 0x000fe400087fe4ff */
[----:B------:R-:W-:Y:S01]  /*0100*/  MOV R6, UR4 ;  /* 0x0000000400067c02 */ /* 0x000fe20008000f00 */
[----:B------:R-:W-:Y:S01]  /*0110*/  UMOV UR4, URZ ;  /* 0x000000ff00047c82 */ /* 0x000fe20008000000 */
[----:B------:R-:W-:Y:S02]  /*0120*/  IADD3 R4, P0, PT, R4, 0x20, RZ ;  /* 0x0000002004047810 */ /* 0x000fe40007f1e0ff */
[----:B------:R-:W-:Y:S02]  /*0130*/  MOV R7, UR5 ;  /* 0x0000000500077c02 */ /* 0x000fe40008000f00 */
[----:B0-----:R-:W-:-:S09]  /*0140*/  IADD3.X R5, PT, PT, RZ, R5, RZ, P0, !PT ;  /* 0x00000005ff057210 */ /* 0x001fd200007fe4ff */
.L_x_0:
[----:B------:R-:W2:Y:S04]  /*0150*/  LDG.E R14, desc[UR6][R4.64+-0x20] ;  /* 0xffffe006040e7981 */ /* 0x000ea8000c1e1900 */
[----:B------:R-:W2:Y:S04]  /*0160*/  LDG.E R16, desc[UR6][R6.64+-0x20] ;  /* 0xffffe00606107981 */ /* 0x000ea8000c1e1900 */
[----:B------:R-:W3:Y:S04]  /*0170*/  LDG.E R27, desc[UR6][R4.64+-0x1c] ;  /* 0xffffe406041b7981 */ /* 0x000ee8000c1e1900 */
[----:B------:R-:W3:Y:S04]  /*0180*/  LDG.E R24, desc[UR6][R6.64+-0x1c] ;  /* 0xffffe40606187981 */ /* 0x000ee8000c1e1900 */
[----:B------:R-:W4:Y:S04]  /*0190*/  LDG.E R18, desc[UR6][R4.64+-0x18] ;  /* 0xffffe80604127981 */ /* 0x000f28000c1e1900 */
        /* <DEDUP_REMOVED lines=13> */
[----:B------:R-:W4:Y:S01]  /*0270*/  LDG.E R19, desc[UR6][R6.64+0x4] ;  /* 0x0000040606137981 */ /* 0x000f22000c1e1900 */
[----:B--2--5:R-:W-:-:S03]  /*0280*/  FFMA R14, R14, R16, R17 ;  /* 0x000000100e0e7223 */ /* 0x024fc60000000011 */
[----:B------:R-:W2:Y:S04]  /*0290*/  LDG.E R16, desc[UR6][R4.64+0x4] ;  /* 0x0000040604107981 */ /* 0x000ea8000c1e1900 */
[----:B------:R-:W2:Y:S01]  /*02a0*/  LDG.E R17, desc[UR6][R6.64+0x8] ;  /* 0x0000080606117981 */ /* 0x000ea2000c1e1900 */
[----:B---3--:R-:W-:-:S03]  /*02b0*/  FFMA R27, R27, R24, R14 ;  /* 0x000000181b1b7223 */ /* 0x008fc6000000000e */
[----:B------:R-:W3:Y:S01]  /*02c0*/  LDG.E R14, desc[UR6][R4.64+0x8] ;  /* 0x00000806040e7981 */ /* 0x000ee2000c1e1900 */
[----:B----4-:R-:W-:-:S03]  /*02d0*/  FFMA R24, R18, R21, R27 ;  /* 0x0000001512187223 */ /* 0x010fc6000000001b */
[----:B------:R-:W4:Y:S04]  /*02e0*/  LDG.E R18, desc[UR6][R4.64+0xc] ;  /* 0x00000c0604127981 */ /* 0x000f28000c1e1900 */
[----:B------:R-:W4:Y:S01]  /*02f0*/  LDG.E R21, desc[UR6][R6.64+0xc] ;  /* 0x00000c0606157981 */ /* 0x000f22000c1e1900 */
[----:B------:R-:W-:-:S03]  /*0300*/  FFMA R27, R23, R20, R24 ;  /* 0x00000014171b7223 */ /* 0x000fc60000000018 */
        /* <DEDUP_REMOVED lines=9> */
[----:B------:R0:W4:Y:S04]  /*03a0*/  LDG.E R0, desc[UR6][R4.64+0x1c] ;  /* 0x00001c0604007981 */ /* 0x000128000c1e1900 */
[----:B------:R1:W4:Y:S01]  /*03b0*/  LDG.E R9, desc[UR6][R6.64+0x1c] ;  /* 0x00001c0606097981 */ /* 0x000322000c1e1900 */
[----:B------:R-:W-:-:S04]  /*03c0*/  FFMA R11, R11, R8, R24 ;  /* 0x000000080b0b7223 */ /* 0x000fc80000000018 */
[----:B------:R-:W-:Y:S01]  /*03d0*/  FFMA R11, R10, R13, R11 ;  /* 0x0000000d0a0b7223 */ /* 0x000fe2000000000b */
[----:B------:R-:W-:-:S04]  /*03e0*/  UIADD3 UR4, UPT, UPT, UR4, 0x10, URZ ;  /* 0x0000001004047890 */ /* 0x000fc8000fffe0ff */
[----:B------:R-:W-:Y:S01]  /*03f0*/  UISETP.NE.AND UP0, UPT, UR4, 0x1770, UPT ;  /* 0x000017700400788c */ /* 0x000fe2000bf05270 */
[----:B0-----:R-:W-:Y:S02]  /*0400*/  IADD3 R4, P0, PT, R4, 0x40, RZ ;  /* 0x0000004004047810 */ /* 0x001fe40007f1e0ff */
[----:B-1----:R-:W-:Y:S02]  /*0410*/  IADD3 R6, P1, PT, R6, 0x40, RZ ;  /* 0x0000004006067810 */ /* 0x002fe40007f3e0ff */
[----:B------:R-:W-:Y:S02]  /*0420*/  IADD3.X R5, PT, PT, RZ, R5, RZ, P0, !PT ;  /* 0x00000005ff057210 */ /* 0x000fe400007fe4ff */
[----:B------:R-:W-:Y:S01]  /*0430*/  IADD3.X R7, PT, PT, RZ, R7, RZ, P1, !PT ;  /* 0x00000007ff077210 */ /* 0x000fe20000ffe4ff */
[----:B--2---:R-:W-:-:S04]  /*0440*/  FFMA R11, R16, R19, R11 ;  /* 0x00000013100b7223 */ /* 0x004fc8000000000b */
[----:B---3--:R-:W-:-:S04]  /*0450*/  FFMA R11, R14, R17, R11 ;  /* 0x000000110e0b7223 */ /* 0x008fc8000000000b */
[----:B----4-:R-:W-:-:S04]  /*0460*/  FFMA R11, R18, R21, R11 ;  /* 0x00000015120b7223 */ /* 0x010fc8000000000b */
[----:B------:R-:W-:-:S04]  /*0470*/  FFMA R11, R20, R23, R11 ;  /* 0x00000017140b7223 */ /* 0x000fc8000000000b */
[----:B------:R-:W-:-:S04]  /*0480*/  FFMA R22, R22, R25, R11 ;  /* 0x0000001916167223 */ /* 0x000fc8000000000b */
[----:B------:R-:W-:-:S04]  /*0490*/  FFMA R15, R15, R12, R22 ;  /* 0x0000000c0f0f7223 */ /* 0x000fc80000000016 */
[----:B------:R-:W-:Y:S01]  /*04a0*/  FFMA R17, R0, R9, R15 ;  /* 0x0000000900117223 */ /* 0x000fe2000000000f */
[----:B------:R-:W-:Y:S06]  /*04b0*/  BRA.U UP0, `(.L_x_0) ;  /* 0xfffffffd00247547 */ /* 0x000fec000b83ffff */
[----:B------:R-:W-:Y:S01]  /*04c0*/  STG.E desc[UR6][R2.64], R17 ;  /* 0x0000001102007986 */ /* 0x000fe2000c101906 */
[----:B------:R-:W-:Y:S05]  /*04d0*/  EXIT ;  /* 0x000000000000794d */ /* 0x000fea0003800000 */
.L_x_1:
[----:B------:R-:W-:-:S00]  /*04e0*/  BRA `(.L_x_1) ;  /* 0xfffffffc00fc7947 */ /* 0x000fc0000383ffff */
[----:B------:R-:W-:-:S00]  /*04f0*/  NOP ;  /* 0x0000000000007918 */ /* 0x000fc00000000000 */
        /* <DEDUP_REMOVED lines=8> */
.L_x_9:


//--------------------- .text._Z12mulA_ESCALARv   --------------------------
	.section	.text._Z12mulA_ESCALARv,"ax",@progbits
	.align	128
        .global         _Z12mulA_ESCALARv
        .type           _Z12mulA_ESCALARv,@function
        .size           _Z12mulA_ESCALARv,(.L_x_10 - _Z12mulA_ESCALARv)
        .other          _Z12mulA_ESCALARv,@"STO_CUDA_ENTRY STV_DEFAULT"
_Z12mulA_ESCALARv:
.text._Z12mulA_ESCALARv:
[----:B------:R-:W-:Y:S01]  /*0000*/  LDC R1, c[0x0][0x37c] ;  /* 0x0000df00ff017b82 */ /* 0x000fe20000000800 */
[----:B------:R-:W0:Y:S07]  /*0010*/  S2R R2, SR_TID.Y ;  /* 0x0000000000027919 */ /* 0x000e2e0000002200 */
[----:B------:R-:W1:Y:S01]  /*0020*/  LDC R7, c[0x0][0x360] ;  /* 0x0000d800ff077b82 */ /* 0x000e620000000800 */
[----:B------:R-:W1:Y:S07]  /*0030*/  S2R R0, SR_TID.X ;  /* 0x0000000000007919 */ /* 0x000e6e0000002100 */
[----:B------:R-:W0:Y:S08]  /*0040*/  S2UR UR5, SR_CTAID.Y ;  /* 0x00000000000579c3 */ /* 0x000e300000002600 */
[----:B------:R-:W0:Y:S08]  /*0050*/  LDC R9, c[0x0][0x364] ;  /* 0x0000d900ff097b82 */ /* 0x000e300000000800 */
[----:B------:R-:W1:Y:S01]  /*0060*/  S2UR UR4, SR_CTAID.X ;  /* 0x00000000000479c3 */ /* 0x000e620000002500 */
[----:B0-----:R-:W-:-:S05]  /*0070*/  IMAD R9, R9, UR5, R2 ;  /* 0x0000000509097c24 */ /* 0x001fca000f8e0202 */
[----:B------:R-:W-:Y:S01]  /*0080*/  ISETP.GT.U32.AND P0, PT, R9, 0x176f, PT ;  /* 0x0000176f0900780c */ /* 0x000fe20003f04070 */
[----:B-1----:R-:W-:-:S05]  /*0090*/  IMAD R7, R7, UR4, R0 ;  /* 0x0000000407077c24 */ /* 0x002fca000f8e0200 */
[----:B------:R-:W-:-:S13]  /*00a0*/  ISETP.GT.OR P0, PT, R7, 0x176f, P0 ;  /* 0x0000176f0700780c */ /* 0x000fda0000704670 */
[----:B------:R-:W-:Y:S05]  /*00b0*/  @P0 EXIT ;  /* 0x000000000000094d */ /* 0x000fea0003800000 */
[----:B------:R-:W0:Y:S01]  /*00c0*/  LDC.64 R4, c[0x4][RZ] ;  /* 0x01000000ff047b82 */ /* 0x000e220000000a00 */
[----:B------:R-:W1:Y:S07]  /*00d0*/  LDCU.64 UR4, c[0x0][0x358] ;  /* 0x00006b00ff0477ac */ /* 0x000e6e0008000a00 */
[----:B------:R-:W1:Y:S01]  /*00e0*/  LDC.64 R2, c[0x4][0x30] ;  /* 0x01000c00ff027b82 */ /* 0x000e620000000a00 */
[----:B0-----:R-:W-:-:S04]  /*00f0*/  IMAD.WIDE R4, R7, 0x5dc0, R4 ;  /* 0x00005dc007047825 */ /* 0x001fc800078e0204 */
[----:B------:R-:W-:Y:S01]  /*0100*/  IMAD.WIDE.U32 R4, R9, 0x4, R4 ;  /* 0x0000000409047825 */ /* 0x000fe200078e0004 */
[----:B-1----:R-:W2:Y:S04]  /*0110*/  LDG.E R2, desc[UR4][R2.64] ;  /* 0x0000000402027981 */ /* 0x002ea8000c1e1900 */
[----:B------:R-:W2:Y:S02]  /*0120*/  LDG.E R7, desc[UR4][R4.64] ;  /* 0x0000000404077981 */ /* 0x000ea4000c1e1900 */
[----:B--2---:R-:W-:-:S05]  /*0130*/  FMUL R7, R2, R7 ;  /* 0x0000000702077220 */ /* 0x004fca0000400000 */
[----:B------:R-:W-:Y:S01]  /*0140*/  STG.E desc[UR4][R4.64], R7 ;  /* 0x0000000704007986 */ /* 0x000fe2000c101904 */
[----:B------:R-:W-:Y:S05]  /*0150*/  EXIT ;  /* 0x000000000000794d */ /* 0x000fea0003800000 */
.L_x_2:
        /* <DEDUP_REMOVED lines=10> */
.L_x_10:


//--------------------- .text._Z6mulA_Bv          --------------------------
	.section	.text._Z6mulA_Bv,"ax",@progbits
	.align	128
        .global         _Z6mulA_Bv
        .type           _Z6mulA_Bv,@function
        .size           _Z6mulA_Bv,(.L_x_11 - _Z6mulA_Bv)
        .other          _Z6mulA_Bv,@"STO_CUDA_ENTRY STV_DEFAULT"
_Z6mulA_Bv:
.text._Z6mulA_Bv:
        /* <DEDUP_REMOVED lines=14> */
[----:B------:R-:W2:Y:S08]  /*00e0*/  LDC.64 R4, c[0x4][RZ] ;  /* 0x01000000ff047b82 */ /* 0x000eb00000000a00 */
[----:B------:R-:W3:Y:S01]  /*00f0*/  LDC.64 R6, c[0x4][0x8] ;  /* 0x01000200ff067b82 */ /* 0x000ee20000000a00 */
[----:B0-----:R-:W-:-:S04]  /*0100*/  IMAD.WIDE R2, R9, 0x5dc0, R2 ;  /* 0x00005dc009027825 */ /* 0x001fc800078e0202 */
[----:B------:R-:W-:-:S05]  /*0110*/  IMAD.WIDE.U32 R2, R11, 0x4, R2 ;  /* 0x000000040b027825 */ /* 0x000fca00078e0002 */
[----:B-1----:R0:W5:Y:S01]  /*0120*/  LDG.E R17, desc[UR6][R2.64] ;  /* 0x0000000602117981 */ /* 0x002162000c1e1900 */
[----:B--2---:R-:W-:Y:S01]  /*0130*/  IMAD.WIDE R4, R9, 0x5dc0, R4 ;  /* 0x00005dc009047825 */ /* 0x004fe200078e0204 */
[----:B------:R-:W-:-:S03]  /*0140*/  UMOV UR4, URZ ;  /* 0x000000ff00047c82 */ /* 0x000fc60008000000 */
[----:B---3--:R-:W-:Y:S01]  /*0150*/  IMAD.WIDE.U32 R6, R11, 0x4, R6 ;  /* 0x000000040b067825 */ /* 0x008fe200078e0006 */
[----:B------:R-:W-:Y:S02]  /*0160*/  IADD3 R4, P0, PT, R4, 0x20, RZ ;  /* 0x0000002004047810 */ /* 0x000fe40007f1e0ff */
[----:B------:R-:W-:Y:S02]  /*0170*/  IADD3 R6, P1, PT, R6, 0x2ee00, RZ ;  /* 0x0002ee0006067810 */ /* 0x000fe40007f3e0ff */
[----:B------:R-:W-:Y:S02]  /*0180*/  IADD3.X R5, PT, PT, RZ, R5, RZ, P0, !PT ;  /* 0x00000005ff057210 */ /* 0x000fe400007fe4ff */
[----:B0-----:R-:W-:-:S09]  /*0190*/  IADD3.X R7, PT, PT, RZ, R7, RZ, P1, !PT ;  /* 0x00000007ff077210 */ /* 0x001fd20000ffe4ff */
.L_x_3:
        /* <DEDUP_REMOVED lines=57> */
.L_x_4:
        /* <DEDUP_REMOVED lines=13> */
.L_x_11:


//--------------------- .text._Z6sumA_Bv          --------------------------
	.section	.text._Z6sumA_Bv,"ax",@progbits
	.align	128
        .global         _Z6sumA_Bv
        .type           _Z6sumA_Bv,@function
        .size           _Z6sumA_Bv,(.L_x_12 - _Z6sumA_Bv)
        .other          _Z6sumA_Bv,@"STO_CUDA_ENTRY STV_DEFAULT"
_Z6sumA_Bv:
.text._Z6sumA_Bv:
        /* <DEDUP_REMOVED lines=17> */
[----:B------:R-:W-:-:S04]  /*0110*/  IMAD.WIDE.U32 R2, R11, 0x4, R2 ;  /* 0x000000040b027825 */ /* 0x000fc800078e0002 */
[----:B--2---:R-:W-:Y:S02]  /*0120*/  IMAD.WIDE R4, R9, 0x5dc0, R4 ;  /* 0x00005dc009047825 */ /* 0x004fe400078e0204 */
[----:B-1----:R-:W2:Y:S02]  /*0130*/  LDG.E R2, desc[UR4][R2.64] ;  /* 0x0000000402027981 */ /* 0x002ea4000c1e1900 */
[----:B------:R-:W-:-:S06]  /*0140*/  IMAD.WIDE.U32 R4, R11, 0x4, R4 ;  /* 0x000000040b047825 */ /* 0x000fcc00078e0004 */
[----:B------:R-:W2:Y:S01]  /*0150*/  LDG.E R5, desc[UR4][R4.64] ;  /* 0x0000000404057981 */ /* 0x000ea2000c1e1900 */
[----:B---3--:R-:W-:-:S04]  /*0160*/  IMAD.WIDE R6, R9, 0x5dc0, R6 ;  /* 0x00005dc009067825 */ /* 0x008fc800078e0206 */
[----:B------:R-:W-:-:S04]  /*0170*/  IMAD.WIDE.U32 R6, R11, 0x4, R6 ;  /* 0x000000040b067825 */ /* 0x000fc800078e0006 */
[----:B--2---:R-:W-:-:S05]  /*0180*/  FADD R9, R2, R5 ;  /* 0x0000000502097221 */ /* 0x004fca0000000000 */
[----:B------:R-:W-:Y:S01]  /*0190*/  STG.E desc[UR4][R6.64], R9 ;  /* 0x0000000906007986 */ /* 0x000fe2000c101904 */
[----:B------:R-:W-:Y:S05]  /*01a0*/  EXIT ;  /* 0x000000000000794d */ /* 0x000fea0003800000 */
.L_x_5:
        /* <DEDUP_REMOVED lines=13> */
.L_x_12:


//--------------------- .text._Z4loadv            --------------------------
	.section	.text._Z4loadv,"ax",@progbits
	.align	128
        .global         _Z4loadv
        .type           _Z4loadv,@function
        .size           _Z4loadv,(.L_x_13 - _Z4loadv)
        .other          _Z4loadv,@"STO_CUDA_ENTRY STV_DEFAULT"
_Z4loadv:
.text._Z4loadv:
[----:B------:R-:W-:Y:S01]  /*0000*/  LDC R1, c[0x0][0x37c] ;  /* 0x0000df00ff017b82 */ /* 0x000fe20000000800 */
[----:B------:R-:W-:Y:S01]  /*0010*/  IMAD.MOV.U32 R0, RZ, RZ, RZ ;  /* 0x000000ffff007224 */ /* 0x000fe200078e00ff */
[----:B------:R-:W0:Y:S01]  /*0020*/  LDCU.64 UR4, c[0x0][0x358] ;  /* 0x00006b00ff0477ac */ /* 0x000e220008000a00 */
[----:B------:R-:W-:-:S05]  /*0030*/  NOP ;  /* 0x0000000000007918 */ /* 0x000fca0000000000 */
.L_x_7:
[----:B-1----:R-:W1:Y:S01]  /*0040*/  LDC.64 R2, c[0x4][RZ] ;  /* 0x01000000ff027b82 */ /* 0x002e620000000a00 */
[----:B------:R-:W-:-:S07]  /*0050*/  IMAD.MOV.U32 R9, RZ, RZ, RZ ;  /* 0x000000ffff097224 */ /* 0x000fce00078e00ff */
[----:B------:R-:W2:Y:S08]  /*0060*/  LDC.64 R4, c[0x4][0x8] ;  /* 0x01000200ff047b82 */ /* 0x000eb00000000a00 */
[----:B------:R-:W3:Y:S08]  /*0070*/  LDC.64 R6, c[0x4][0x10] ;  /* 0x01000400ff067b82 */ /* 0x000ef00000000a00 */
[----:B------:R-:W4:Y:S01]  /*0080*/  LDC.64 R10, c[0x4][0x18] ;  /* 0x01000600ff0a7b82 */ /* 0x000f220000000a00 */
[----:B-1----:R-:W-:-:S04]  /*0090*/  IMAD.WIDE.U32 R2, R0, 0x5dc0, R2 ;  /* 0x00005dc000027825 */ /* 0x002fc800078e0002 */
[----:B--2---:R-:W-:-:S04]  /*00a0*/  IMAD.WIDE.U32 R4, R0, 0x5dc0, R4 ;  /* 0x00005dc000047825 */ /* 0x004fc800078e0004 */
[----:B---3--:R-:W-:-:S04]  /*00b0*/  IMAD.WIDE.U32 R6, R0, 0x5dc0, R6 ;  /* 0x00005dc000067825 */ /* 0x008fc800078e0006 */
[----:B----4-:R-:W-:-:S07]  /*00c0*/  IMAD.WIDE.U32 R10, R0, 0x5dc0, R10 ;  /* 0x00005dc0000a7825 */ /* 0x010fce00078e000a */
.L_x_6:
[C---:B------:R-:W-:Y:S01]  /*00d0*/  IADD3 R8, PT, PT, R9.reuse, R0, RZ ;  /* 0x0000000009087210 */ /* 0x040fe20007ffe0ff */
[----:B-1----:R-:W-:-:S03]  /*00e0*/  IMAD.WIDE.U32 R16, R9, 0x4, R2 ;  /* 0x0000000409107825 */ /* 0x002fc600078e0002 */
[----:B------:R-:W-:Y:S01]  /*00f0*/  I2FP.F32.U32 R21, R8 ;  /* 0x0000000800157245 */ /* 0x000fe20000201000 */
[C---:B------:R-:W-:Y:S02]  /*0100*/  VIADD R20, R8.reuse, 0x1 ;  /* 0x0000000108147836 */ /* 0x040fe40000000000 */
[C---:B------:R-:W-:Y:S02]  /*0110*/  IMAD.WIDE.U32 R14, R9.reuse, 0x4, R4 ;  /* 0x00000004090e7825 */ /* 0x040fe400078e0004 */
[----:B0-----:R-:W-:Y:S01]  /*0120*/  STG.E desc[UR4][R16.64], R21 ;  /* 0x0000001510007986 */ /* 0x001fe2000c101904 */
[----:B------:R-:W-:Y:S01]  /*0130*/  I2FP.F32.U32 R23, R20 ;  /* 0x0000001400177245 */ /* 0x000fe20000201000 */
[----:B------:R-:W-:Y:S01]  /*0140*/  IMAD.WIDE.U32 R12, R9, 0x4, R6 ;  /* 0x00000004090c7825 */ /* 0x000fe200078e0006 */
[C---:B------:R-:W-:Y:S01]  /*0150*/  IADD3 R20, PT, PT, R8.reuse, 0x3, RZ ;  /* 0x0000000308147810 */ /* 0x040fe20007ffe0ff */
[----:B------:R0:W-:Y:S02]  /*0160*/  STG.E desc[UR4][R14.64], R21 ;  /* 0x000000150e007986 */ /* 0x0001e4000c101904 */
[----:B------:R-:W-:-:S02]  /*0170*/  VIADD R22, R8, 0x2 ;  /* 0x0000000208167836 */ /* 0x000fc40000000000 */
[C---:B------:R-:W-:Y:S01]  /*0180*/  IMAD.WIDE.U32 R18, R9.reuse, 0x4, R10 ;  /* 0x0000000409127825 */ /* 0x040fe200078e000a */
[----:B------:R-:W-:Y:S02]  /*0190*/  STG.E desc[UR4][R12.64], RZ ;  /* 0x000000ff0c007986 */ /* 0x000fe4000c101904 */
[----:B------:R-:W-:Y:S01]  /*01a0*/  I2FP.F32.U32 R25, R22 ;  /* 0x0000001600197245 */ /* 0x000fe20000201000 */
[C---:B------:R-:W-:Y:S01]  /*01b0*/  VIADD R22, R8.reuse, 0x4 ;  /* 0x0000000408167836 */ /* 0x040fe20000000000 */
[----:B------:R-:W-:Y:S01]  /*01c0*/  STG.E desc[UR4][R18.64], RZ ;  /* 0x000000ff12007986 */ /* 0x000fe2000c101904 */
[----:B------:R-:W-:Y:S01]  /*01d0*/  VIADD R9, R9, 0x10 ;  /* 0x0000001009097836 */ /* 0x000fe20000000000 */
[----:B0-----:R-:W-:Y:S02]  /*01e0*/  I2FP.F32.U32 R21, R20 ;  /* 0x0000001400157245 */ /* 0x001fe40000201000 */
[----:B------:R-:W-:Y:S01]  /*01f0*/  STG.E desc[UR4][R16.64+0x4], R23 ;  /* 0x0000041710007986 */ /* 0x000fe2000c101904 */
[----:B------:R-:W-:Y:S01]  /*0200*/  VIADD R20, R8, 0x5 ;  /* 0x0000000508147836 */ /* 0x000fe20000000000 */
[----:B------:R-:W-:-:S02]  /*0210*/  I2FP.F32.U32 R27, R22 ;  /* 0x00000016001b7245 */ /* 0x000fc40000201000 */
[----:B------:R0:W-:Y:S01]  /*0220*/  STG.E desc[UR4][R14.64+0x4], R23 ;  /* 0x000004170e007986 */ /* 0x0001e2000c101904 */
[C---:B------:R-:W-:Y:S02]  /*0230*/  IADD3 R22, PT, PT, R8.reuse, 0x6, RZ ;  /* 0x0000000608167810 */ /* 0x040fe40007ffe0ff */
[----:B------:R-:W-:Y:S01]  /*0240*/  ISETP.NE.AND P0, PT, R9, 0x1770, PT ;  /* 0x000017700900780c */ /* 0x000fe20003f05270 */
[----:B------:R-:W-:Y:S04]  /*0250*/  STG.E desc[UR4][R12.64+0x4], RZ ;  /* 0x000004ff0c007986 */ /* 0x000fe8000c101904 */
[----:B------:R-:W-:Y:S04]  /*0260*/  STG.E desc[UR4][R18.64+0x4], RZ ;  /* 0x000004ff12007986 */ /* 0x000fe8000c101904 */
[----:B------:R-:W-:Y:S01]  /*0270*/  STG.E desc[UR4][R16.64+0x8], R25 ;  /* 0x0000081910007986 */ /* 0x000fe2000c101904 */
[----:B0-----:R-:W-:Y:S01]  /*0280*/  I2FP.F32.U32 R23, R20 ;  /* 0x0000001400177245 */ /* 0x001fe20000201000 */
[----:B------:R-:W-:-:S02]  /*0290*/  VIADD R20, R8, 0x7 ;  /* 0x0000000708147836 */ /* 0x000fc40000000000 */
[----:B------:R0:W-:Y:S04]  /*02a0*/  STG.E desc[UR4][R14.64+0x8], R25 ;  /* 0x000008190e007986 */ /* 0x0001e8000c101904 */
        /* <DEDUP_REMOVED lines=9> */
[----:B0-----:R-:W-:-:S02]  /*0340*/  I2FP.F32.U32 R21, R20 ;  /* 0x0000001400157245 */ /* 0x001fc40000201000 */
[C---:B------:R-:W-:Y:S01]  /*0350*/  IADD3 R20, PT, PT, R8.reuse, 0x9, RZ ;  /* 0x0000000908147810 */ /* 0x040fe20007ffe0ff */
        /* <DEDUP_REMOVED lines=29> */
[C---:B------:R-:W-:Y:S01]  /*0530*/  VIADD R22, R8.reuse, 0xe ;  /* 0x0000000e08167836 */ /* 0x040fe20000000000 */
[----:B------:R-:W-:Y:S01]  /*0540*/  IADD3 R8, PT, PT, R8, 0xf, RZ ;  /* 0x0000000f08087810 */ /* 0x000fe20007ffe0ff */
[----:B------:R0:W-:Y:S03]  /*0550*/  STG.E desc[UR4][R14.64+0x24], R23 ;  /* 0x000024170e007986 */ /* 0x0001e6000c101904 */
[----:B------:R-:W-:Y:S01]  /*0560*/  I2FP.F32.U32 R29, R8 ;  /* 0x00000008001d7245 */ /* 0x000fe20000201000 */
[----:B------:R-:W-:Y:S04]  /*0570*/  STG.E desc[UR4][R12.64+0x24], RZ ;  /* 0x000024ff0c007986 */ /* 0x000fe8000c101904 */
[----:B------:R-:W-:Y:S04]  /*0580*/  STG.E desc[UR4][R18.64+0x24], RZ ;  /* 0x000024ff12007986 */ /* 0x000fe8000c101904 */
[----:B------:R-:W-:Y:S01]  /*0590*/  STG.E desc[UR4][R16.64+0x28], R25 ;  /* 0x0000281910007986 */ /* 0x000fe2000c101904 */
[----:B0-----:R-:W-:-:S03]  /*05a0*/  I2FP.F32.U32 R23, R20 ;  /* 0x0000001400177245 */ /* 0x001fc60000201000 */
[----:B------:R0:W-:Y:S04]  /*05b0*/  STG.E desc[UR4][R14.64+0x28], R25 ;  /* 0x000028190e007986 */ /* 0x0001e8000c101904 */
[----:B------:R1:W-:Y:S04]  /*05c0*/  STG.E desc[UR4][R12.64+0x28], RZ ;  /* 0x000028ff0c007986 */ /* 0x0003e8000c101904 */
[----:B------:R1:W-:Y:S04]  /*05d0*/  STG.E desc[UR4][R18.64+0x28], RZ ;  /* 0x000028ff12007986 */ /* 0x0003e8000c101904 */
[----:B------:R1:W-:Y:S01]  /*05e0*/  STG.E desc[UR4][R16.64+0x2c], R21 ;  /* 0x00002c1510007986 */ /* 0x0003e2000c101904 */
[----:B0-----:R-:W-:-:S03]  /*05f0*/  I2FP.F32.U32 R25, R22 ;  /* 0x0000001600197245 */ /* 0x001fc60000201000 */
[----:B------:R1:W-:Y:S04]  /*0600*/  STG.E desc[UR4][R14.64+0x2c], R21 ;  /* 0x00002c150e007986 */ /* 0x0003e8000c101904 */
[----:B------:R1:W-:Y:S04]  /*0610*/  STG.E desc[UR4][R12.64+0x2c], RZ ;  /* 0x00002cff0c007986 */ /* 0x0003e8000c101904 */
[----:B------:R1:W-:Y:S04]  /*0620*/  STG.E desc[UR4][R18.64+0x2c], RZ ;  /* 0x00002cff12007986 */ /* 0x0003e8000c101904 */
[----:B------:R1:W-:Y:S04]  /*0630*/  STG.E desc[UR4][R16.64+0x30], R27 ;  /* 0x0000301b10007986 */ /* 0x0003e8000c101904 */
        /* <DEDUP_REMOVED lines=14> */
[----:B------:R1:W-:Y:S01]  /*0720*/  STG.E desc[UR4][R18.64+0x3c], RZ ;  /* 0x00003cff12007986 */ /* 0x0003e2000c101904 */
[----:B------:R-:W-:Y:S05]  /*0730*/  @P0 BRA `(.L_x_6) ;  /* 0xfffffff800640947 */ /* 0x000fea000383ffff */
[----:B------:R-:W0:Y:S01]  /*0740*/  LDC.64 R2, c[0x4][0x20] ;  /* 0x01000800ff027b82 */ /* 0x000e220000000a00 */
[----:B------:R-:W-:-:S07]  /*0750*/  I2FP.F32.U32 R7, R0 ;  /* 0x0000000000077245 */ /* 0x000fce0000201000 */
[----:B------:R-:W2:Y:S01]  /*0760*/  LDC.64 R4, c[0x4][0x28] ;  /* 0x01000a00ff047b82 */ /* 0x000ea20000000a00 */
[----:B0-----:R-:W-:-:S05]  /*0770*/  IMAD.WIDE.U32 R2, R0, 0x4, R2 ;  /* 0x0000000400027825 */ /* 0x001fca00078e0002 */
[----:B------:R3:W-:Y:S01]  /*0780*/  STG.E desc[UR4][R2.64], R7 ;  /* 0x0000000702007986 */ /* 0x0007e2000c101904 */
[C---:B--2---:R-:W-:Y:S01]  /*0790*/  IMAD.WIDE.U32 R4, R0.reuse, 0x4, R4 ;  /* 0x0000000400047825 */ /* 0x044fe200078e0004 */
[----:B------:R-:W-:-:S04]  /*07a0*/  IADD3 R0, PT, PT, R0, 0x1, RZ ;  /* 0x0000000100007810 */ /* 0x000fc80007ffe0ff */
[----:B------:R-:W-:Y:S01]  /*07b0*/  ISETP.NE.AND P0, PT, R0, 0x1770, PT ;  /* 0x000017700000780c */ /* 0x000fe20003f05270 */
[----:B------:R3:W-:-:S12]  /*07c0*/  STG.E desc[UR4][R4.64], RZ ;  /* 0x000000ff04007986 */ /* 0x0007d8000c101904 */
[----:B---3--:R-:W-:Y:S05]  /*07d0*/  @P0 BRA `(.L_x_7) ;  /* 0xfffffff800180947 */ /* 0x008fea000383ffff */
[----:B------:R-:W-:Y:S05]  /*07e0*/  EXIT ;  /* 0x000000000000794d */ /* 0x000fea0003800000 */
.L_x_8:
        /* <DEDUP_REMOVED lines=9> */
.L_x_13:


//--------------------- .nv.global.init           --------------------------
	.section	.nv.global.init,"aw",@progbits
	.align	4
.nv.global.init:
	.type		ESCALAR,@object
	.size		ESCALAR,(.L_6 - ESCALAR)
ESCALAR:
        /*0000*/ 	.byte	0x00, 0x00, 0xa0, 0x3f
.L_6:


//--------------------- .nv.shared.reserved.0     --------------------------
	.section	.nv.shared.reserved.0,"aw",@nobits
	.weak		__nv_reservedSMEM_offset_0_alias
	.size		__nv_reservedSMEM_offset_0_alias, 0, 64
	.other		__nv_reservedSMEM_offset_0_alias,@"STO_CUDA_RESERVED_SHARED STV_DEFAULT"
__nv_reservedSMEM_offset_0_alias:
	.zero		0
	.zero		64


//--------------------- .nv.global                --------------------------
	.section	.nv.global,"aw",@nobits
	.align	4
.nv.global:
	.type		d_V,@object
	.size		d_V,(d_VET - d_V)
d_V:
	.zero		24000
	.type		d_VET,@object
	.size		d_VET,(d_A - d_VET)
d_VET:
	.zero		24000
	.type		d_A,@object
	.size		d_A,(d_C - d_A)
d_A:
	.zero		144000000
	.type		d_C,@object
	.size		d_C,(d_B - d_C)
d_C:
	.zero		144000000
	.type		d_B,@object
	.size		d_B,(d_D - d_B)
d_B:
	.zero		144000000
	.type		d_D,@object
	.size		d_D,(.L_3 - d_D)
d_D:
	.zero		144000000
.L_3:


//--------------------- .nv.constant0._Z6mulB_Vv  --------------------------
	.section	.nv.constant0._Z6mulB_Vv,"a",@progbits
	.sectionflags	@""
	.align	4
.nv.constant0._Z6mulB_Vv:
	.zero		896


//--------------------- .nv.constant0._Z12mulA_ESCALARv --------------------------
	.section	.nv.constant0._Z12mulA_ESCALARv,"a",@progbits
	.sectionflags	@""
	.align	4
.nv.constant0._Z12mulA_ESCALARv:
	.zero		896


//--------------------- .nv.constant0._Z6mulA_Bv  --------------------------
	.section	.nv.constant0._Z6mulA_Bv,"a",@progbits
	.sectionflags	@""
	.align	4
.nv.constant0._Z6mulA_Bv:
	.zero		896


//--------------------- .nv.constant0._Z6sumA_Bv  --------------------------
	.section	.nv.constant0._Z6sumA_Bv,"a",@progbits
	.sectionflags	@""
	.align	4
.nv.constant0._Z6sumA_Bv:
	.zero		896


//--------------------- .nv.constant0._Z4loadv    --------------------------
	.section	.nv.constant0._Z4loadv,"a",@progbits
	.sectionflags	@""
	.align	4
.nv.constant0._Z4loadv:
	.zero		896


//--------------------- SYMBOLS --------------------------

	.type		.nv.reservedSmem.offset0,@object
	.size		.nv.reservedSmem.offset0,0x4
